//
// Generated by NVIDIA NVVM Compiler
//
// Compiler Build ID: CL-36424714
// Cuda compilation tools, release 13.0, V13.0.88
// Based on NVVM 20.0.0
//

.version 9.0
.target sm_100
.address_size 64

	// .globl	_Z20histo_private_kernelPcjPj
// _ZZ20histo_private_kernelPcjPjE7histo_s has been demoted

.visible .entry _Z20histo_private_kernelPcjPj(
	.param .u64 .ptr .align 1 _Z20histo_private_kernelPcjPj_param_0,
	.param .u32 _Z20histo_private_kernelPcjPj_param_1,
	.param .u64 .ptr .align 1 _Z20histo_private_kernelPcjPj_param_2
)
{
	.reg .pred 	%p<16>;
	.reg .b16 	%rs<5>;
	.reg .b32 	%r<124>;
	.reg .b64 	%rd<21>;
	// demoted variable
	.shared .align 4 .b8 _ZZ20histo_private_kernelPcjPjE7histo_s[104];
	ld.param.u64 	%rd7, [_Z20histo_private_kernelPcjPj_param_0];
	ld.param.u32 	%r55, [_Z20histo_private_kernelPcjPj_param_1];
	ld.param.u64 	%rd8, [_Z20histo_private_kernelPcjPj_param_2];
	cvta.to.global.u64 	%rd1, %rd8;
	mov.u32 	%r123, %tid.x;
	setp.gt.u32 	%p1, %r123, 25;
	@%p1 bra 	$L__BB0_7;
	mov.u32 	%r2, %ntid.x;
	add.s32 	%r56, %r123, %r2;
	max.u32 	%r57, %r56, 26;
	setp.lt.u32 	%p2, %r56, 26;
	selp.u32 	%r58, 1, 0, %p2;
	add.s32 	%r59, %r56, %r58;
	sub.s32 	%r60, %r57, %r59;
	div.u32 	%r61, %r60, %r2;
	add.s32 	%r3, %r61, %r58;
	and.b32  	%r62, %r3, 3;
	setp.eq.s32 	%p3, %r62, 3;
	mov.u32 	%r114, %r123;
	@%p3 bra 	$L__BB0_4;
	add.s32 	%r63, %r3, 1;
	and.b32  	%r64, %r63, 3;
	shl.b32 	%r65, %r123, 2;
	mov.u32 	%r66, _ZZ20histo_private_kernelPcjPjE7histo_s;
	add.s32 	%r111, %r66, %r65;
	shl.b32 	%r5, %r2, 2;
	neg.s32 	%r110, %r64;
	mad.lo.s32 	%r114, %r2, %r64, %r123;
$L__BB0_3:
	.pragma "nounroll";
	mov.b32 	%r67, 0;
	st.shared.u32 	[%r111], %r67;
	add.s32 	%r111, %r111, %r5;
	add.s32 	%r110, %r110, 1;
	setp.ne.s32 	%p4, %r110, 0;
	@%p4 bra 	$L__BB0_3;
$L__BB0_4:
	setp.lt.u32 	%p5, %r3, 3;
	@%p5 bra 	$L__BB0_7;
	shl.b32 	%r13, %r2, 2;
	shl.b32 	%r68, %r114, 2;
	mov.u32 	%r69, _ZZ20histo_private_kernelPcjPjE7histo_s;
	add.s32 	%r113, %r69, %r68;
	shl.b32 	%r15, %r2, 4;
	shl.b32 	%r16, %r2, 3;
	mul.lo.s32 	%r17, %r2, 12;
$L__BB0_6:
	mov.b32 	%r70, 0;
	st.shared.u32 	[%r113], %r70;
	add.s32 	%r71, %r113, %r13;
	st.shared.u32 	[%r71], %r70;
	add.s32 	%r72, %r113, %r16;
	st.shared.u32 	[%r72], %r70;
	add.s32 	%r73, %r113, %r17;
	st.shared.u32 	[%r73], %r70;
	add.s32 	%r114, %r114, %r13;
	add.s32 	%r113, %r113, %r15;
	setp.lt.u32 	%p6, %r114, 26;
	@%p6 bra 	$L__BB0_6;
$L__BB0_7:
	bar.sync 	0;
	mov.u32 	%r74, %ctaid.x;
	mov.u32 	%r22, %ntid.x;
	mad.lo.s32 	%r115, %r74, %r22, %r123;
	setp.ge.u32 	%p7, %r115, %r55;
	@%p7 bra 	$L__BB0_12;
	mov.u32 	%r75, %nctaid.x;
	mul.lo.s32 	%r24, %r22, %r75;
	cvta.to.global.u64 	%rd2, %rd7;
$L__BB0_9:
	cvt.u64.u32 	%rd9, %r115;
	add.s64 	%rd10, %rd2, %rd9;
	ld.global.u8 	%rs1, [%rd10];
	add.s16 	%rs2, %rs1, -97;
	and.b16  	%rs3, %rs2, 255;
	setp.gt.u16 	%p8, %rs3, 25;
	@%p8 bra 	$L__BB0_11;
	mul.wide.u16 	%r76, %rs1, 4;
	mov.u32 	%r77, _ZZ20histo_private_kernelPcjPjE7histo_s;
	add.s32 	%r78, %r77, %r76;
	atom.shared.add.u32 	%r79, [%r78+-388], 1;
$L__BB0_11:
	add.s32 	%r115, %r115, %r24;
	setp.lt.u32 	%p9, %r115, %r55;
	@%p9 bra 	$L__BB0_9;
$L__BB0_12:
	setp.gt.u32 	%p10, %r123, 25;
	bar.sync 	0;
	@%p10 bra 	$L__BB0_19;
	add.s32 	%r80, %r123, %r22;
	max.u32 	%r81, %r80, 26;
	setp.lt.u32 	%p11, %r80, 26;
	selp.u32 	%r82, 1, 0, %p11;
	add.s32 	%r83, %r80, %r82;
	sub.s32 	%r84, %r81, %r83;
	div.u32 	%r85, %r84, %r22;
	add.s32 	%r27, %r85, %r82;
	and.b32  	%r86, %r27, 3;
	setp.eq.s32 	%p12, %r86, 3;
	@%p12 bra 	$L__BB0_16;
	add.s32 	%r87, %r27, 1;
	and.b32  	%r88, %r87, 3;
	shl.b32 	%r89, %r123, 2;
	mov.u32 	%r90, _ZZ20histo_private_kernelPcjPjE7histo_s;
	add.s32 	%r117, %r90, %r89;
	shl.b32 	%r29, %r22, 2;
	mul.wide.u32 	%rd11, %r123, 4;
	add.s64 	%rd20, %rd1, %rd11;
	mul.wide.u32 	%rd4, %r22, 4;
	neg.s32 	%r116, %r88;
	mad.lo.s32 	%r123, %r22, %r88, %r123;
$L__BB0_15:
	.pragma "nounroll";
	ld.shared.u32 	%r91, [%r117];
	atom.global.add.u32 	%r92, [%rd20], %r91;
	add.s32 	%r117, %r117, %r29;
	add.s64 	%rd20, %rd20, %rd4;
	add.s32 	%r116, %r116, 1;
	setp.ne.s32 	%p13, %r116, 0;
	@%p13 bra 	$L__BB0_15;
$L__BB0_16:
	setp.lt.u32 	%p14, %r27, 3;
	@%p14 bra 	$L__BB0_19;
	shl.b32 	%r93, %r22, 1;
	add.s32 	%r122, %r123, %r93;
	shl.b32 	%r38, %r22, 2;
	mad.lo.s32 	%r121, %r22, 3, %r123;
	add.s32 	%r120, %r22, %r123;
	shl.b32 	%r94, %r123, 2;
	mov.u32 	%r95, _ZZ20histo_private_kernelPcjPjE7histo_s;
	add.s32 	%r119, %r95, %r94;
	shl.b32 	%r42, %r22, 4;
	shl.b32 	%r43, %r22, 3;
	mul.lo.s32 	%r44, %r22, 12;
$L__BB0_18:
	mul.wide.u32 	%rd12, %r123, 4;
	add.s64 	%rd13, %rd1, %rd12;
	ld.shared.u32 	%r96, [%r119];
	atom.global.add.u32 	%r97, [%rd13], %r96;
	add.s32 	%r98, %r123, %r22;
	mul.wide.u32 	%rd14, %r120, 4;
	add.s64 	%rd15, %rd1, %rd14;
	add.s32 	%r99, %r119, %r38;
	ld.shared.u32 	%r100, [%r99];
	atom.global.add.u32 	%r101, [%rd15], %r100;
	add.s32 	%r102, %r98, %r22;
	mul.wide.u32 	%rd16, %r122, 4;
	add.s64 	%rd17, %rd1, %rd16;
	add.s32 	%r103, %r119, %r43;
	ld.shared.u32 	%r104, [%r103];
	atom.global.add.u32 	%r105, [%rd17], %r104;
	add.s32 	%r106, %r102, %r22;
	mul.wide.u32 	%rd18, %r121, 4;
	add.s64 	%rd19, %rd1, %rd18;
	add.s32 	%r107, %r119, %r44;
	ld.shared.u32 	%r108, [%r107];
	atom.global.add.u32 	%r109, [%rd19], %r108;
	add.s32 	%r123, %r106, %r22;
	add.s32 	%r122, %r122, %r38;
	add.s32 	%r121, %r121, %r38;
	add.s32 	%r120, %r120, %r38;
	add.s32 	%r119, %r119, %r42;
	setp.lt.u32 	%p15, %r123, 26;
	@%p15 bra 	$L__BB0_18;
$L__BB0_19:
	ret;

}


// ===== COMPILED SASS (sm_100) =====

	.target	sm_100

	.elftype	@"ET_EXEC"


//--------------------- .note.nv.tkinfo           --------------------------
	.section	.note.nv.tkinfo,"",@"SHT_NOTE"
	.sectionflags	@"SHF_NOTE_NV_TKINFO"
	.tkinfo
        /*0018*/ 	.word	0x00000002
        /*0030*/ 	.string	""
        /*0030*/ 	.string	"ptxas"
        /*0030*/ 	.string	"Cuda compilation tools, release 13.0, V13.0.88"
        /*0030*/ 	.string	"Build cuda_13.0.r13.0/compiler.36424714_0"
        /*0030*/ 	.string	"-arch sm_100 -m 64 "



//--------------------- .note.nv.cuinfo           --------------------------
	.section	.note.nv.cuinfo,"",@"SHT_NOTE"
	.sectionflags	@"SHF_NOTE_NV_CUINFO"
        /*0018*/ 	.short	0x0002
        /*001a*/ 	.short	0x0064
        /*001c*/ 	.short	0x0082
	.zero		2


//--------------------- .nv.info                  --------------------------
	.section	.nv.info,"",@"SHT_CUDA_INFO"
	.align	4


	//----- nvinfo : EIATTR_REGCOUNT
	.align		4
        /*0000*/ 	.byte	0x04, 0x2f
        /*0002*/ 	.short	(.L_1 - .L_0)
	.align		4
.L_0:
        /*0004*/ 	.word	index@(_Z20histo_private_kernelPcjPj)
        /*0008*/ 	.word	0x0000001a


	//----- nvinfo : EIATTR_FRAME_SIZE
	.align		4
.L_1:
        /*000c*/ 	.byte	0x04, 0x11
        /*000e*/ 	.short	(.L_3 - .L_2)
	.align		4
.L_2:
        /*0010*/ 	.word	index@(_Z20histo_private_kernelPcjPj)
        /*0014*/ 	.word	0x00000000


	//----- nvinfo : EIATTR_MIN_STACK_SIZE
	.align		4
.L_3:
        /*0018*/ 	.byte	0x04, 0x12
        /*001a*/ 	.short	(.L_5 - .L_4)
	.align		4
.L_4:
        /*001c*/ 	.word	index@(_Z20histo_private_kernelPcjPj)
        /*0020*/ 	.word	0x00000000
.L_5:


//--------------------- .nv.compat                --------------------------
	.section	.nv.compat,"",@"SHT_CUDA_COMPAT_INFO"
	.align	4
        /*0000*/ 	.byte	0x02, 0x09, 0x00, 0x00, 0x02, 0x02, 0x01, 0x00, 0x02, 0x05, 0x05, 0x00, 0x03, 0x07, 0x01, 0x01
        /*0010*/ 	.byte	0x02, 0x03, 0x00, 0x00, 0x02, 0x06, 0x01, 0x00, 0x04, 0x0b, 0x08, 0x00, 0x09, 0x00, 0x00, 0x00
        /*0020*/ 	.byte	0x00, 0x00, 0x00, 0x00


//--------------------- .nv.info._Z20histo_private_kernelPcjPj --------------------------
	.section	.nv.info._Z20histo_private_kernelPcjPj,"",@"SHT_CUDA_INFO"
	.sectionflags	@""
	.align	4


	//----- nvinfo : EIATTR_CUDA_API_VERSION
	.align		4
        /*0000*/ 	.byte	0x04, 0x37
        /*0002*/ 	.short	(.L_7 - .L_6)
.L_6:
        /*0004*/ 	.word	0x00000082


	//----- nvinfo : EIATTR_KPARAM_INFO
	.align		4
.L_7:
        /*0008*/ 	.byte	0x04, 0x17
        /*000a*/ 	.short	(.L_9 - .L_8)
.L_8:
        /*000c*/ 	.word	0x00000000
        /*0010*/ 	.short	0x0002
        /*0012*/ 	.short	0x0010
        /*0014*/ 	.byte	0x00, 0xf5, 0x21, 0x00


	//----- nvinfo : EIATTR_KPARAM_INFO
	.align		4
.L_9:
        /*0018*/ 	.byte	0x04, 0x17
        /*001a*/ 	.short	(.L_11 - .L_10)
.L_10:
        /*001c*/ 	.word	0x00000000
        /*0020*/ 	.short	0x0001
        /*0022*/ 	.short	0x0008
        /*0024*/ 	.byte	0x00, 0xf0, 0x11, 0x00


	//----- nvinfo : EIATTR_KPARAM_INFO
	.align		4
.L_11:
        /*0028*/ 	.byte	0x04, 0x17
        /*002a*/ 	.short	(.L_13 - .L_12)
.L_12:
        /*002c*/ 	.word	0x00000000
        /*0030*/ 	.short	0x0000
        /*0032*/ 	.short	0x0000
        /*0034*/ 	.byte	0x00, 0xf5, 0x21, 0x00


	//----- nvinfo : EIATTR_SPARSE_MMA_MASK
	.align		4
.L_13:
        /*0038*/ 	.byte	0x03, 0x50
        /*003a*/ 	.short	0x0000


	//----- nvinfo : EIATTR_MAXREG_COUNT
	.align		4
        /*003c*/ 	.byte	0x03, 0x1b
        /*003e*/ 	.short	0x00ff


	//----- nvinfo : EIATTR_NUM_BARRIERS
	.align		4
        /*0040*/ 	.byte	0x02, 0x4c
        /*0042*/ 	.byte	0x01
	.zero		1


	//----- nvinfo : EIATTR_MERCURY_ISA_VERSION
	.align		4
        /*0044*/ 	.byte	0x03, 0x5f
        /*0046*/ 	.short	0x0101


	//----- nvinfo : EIATTR_VRC_CTA_INIT_COUNT
	.align		4
        /*0048*/ 	.byte	0x02, 0x4a
	.zero		1
	.zero		1


	//----- nvinfo : EIATTR_EXIT_INSTR_OFFSETS
	.align		4
        /*004c*/ 	.byte	0x04, 0x1c
        /*004e*/ 	.short	(.L_15 - .L_14)


	//   ....[0]....
.L_14:
        /*0050*/ 	.word	0x00000640


	//   ....[1]....
        /*0054*/ 	.word	0x00000940


	//   ....[2]....
        /*0058*/ 	.word	0x00000b40


	//----- nvinfo : EIATTR_CRS_STACK_SIZE
	.align		4
.L_15:
        /*005c*/ 	.byte	0x04, 0x1e
        /*005e*/ 	.short	(.L_17 - .L_16)
.L_16:
        /*0060*/ 	.word	0x00000000


	//----- nvinfo : EIATTR_CBANK_PARAM_SIZE
	.align		4
.L_17:
        /*0064*/ 	.byte	0x03, 0x19
        /*0066*/ 	.short	0x0018


	//----- nvinfo : EIATTR_PARAM_CBANK
	.align		4
        /*0068*/ 	.byte	0x04, 0x0a
        /*006a*/ 	.short	(.L_19 - .L_18)
	.align		4
.L_18:
        /*006c*/ 	.word	index@(.nv.constant0._Z20histo_private_kernelPcjPj)
        /*0070*/ 	.short	0x0380
        /*0072*/ 	.short	0x0018


	//----- nvinfo : EIATTR_SW_WAR
	.align		4
.L_19:
        /*0074*/ 	.byte	0x04, 0x36
        /*0076*/ 	.short	(.L_21 - .L_20)
.L_20:
        /*0078*/ 	.word	0x00000008
.L_21:


//--------------------- .nv.callgraph             --------------------------
	.section	.nv.callgraph,"",@"SHT_CUDA_CALLGRAPH"
	.align	4
	.sectionentsize	8
	.align		4
        /*0000*/ 	.word	0x00000000
	.align		4
        /*0004*/ 	.word	0xffffffff
	.align		4
        /*0008*/ 	.word	0x00000000
	.align		4
        /*000c*/ 	.word	0xfffffffe
	.align		4
        /*0010*/ 	.word	0x00000000
	.align		4
        /*0014*/ 	.word	0xfffffffd
	.align		4
        /*0018*/ 	.word	0x00000000
	.align		4
        /*001c*/ 	.word	0xfffffffc


//--------------------- .text._Z20histo_private_kernelPcjPj --------------------------
	.section	.text._Z20histo_private_kernelPcjPj,"ax",@progbits
	.align	128
        .global         _Z20histo_private_kernelPcjPj
        .type           _Z20histo_private_kernelPcjPj,@function
        .size           _Z20histo_private_kernelPcjPj,(.L_x_16 - _Z20histo_private_kernelPcjPj)
        .other          _Z20histo_private_kernelPcjPj,@"STO_CUDA_ENTRY STV_DEFAULT"
_Z20histo_private_kernelPcjPj:
.text._Z20histo_private_kernelPcjPj:
[----:B------:R-:W-:Y:S01]  /*0000*/  LDC R1, c[0x0][0x37c] ;  /* 0x0000df00ff017b82 */ /* 0x000fe20000000800 */
[----:B------:R-:W0:Y:S01]  /*0010*/  S2R R0, SR_TID.X ;  /* 0x0000000000007919 */ /* 0x000e220000002100 */
[----:B------:R-:W-:Y:S01]  /*0020*/  BSSY.RECONVERGENT B0, `(.L_x_0) ;  /* 0x0000040000007945 */ /* 0x000fe20003800200 */
[----:B0-----:R-:W-:-:S13]  /*0030*/  ISETP.GT.U32.AND P0, PT, R0, 0x19, PT ;  /* 0x000000190000780c */ /* 0x001fda0003f04070 */
[----:B------:R-:W-:Y:S05]  /*0040*/  @P0 BRA `(.L_x_1) ;  /* 0x0000000000f40947 */ /* 0x000fea0003800000 */
[----:B------:R-:W0:Y:S01]  /*0050*/  LDC R10, c[0x0][0x360] ;  /* 0x0000d800ff0a7b82 */ /* 0x000e220000000800 */
[----:B------:R-:W-:Y:S01]  /*0060*/  BSSY.RECONVERGENT B1, `(.L_x_2) ;  /* 0x000002b000017945 */ /* 0x000fe20003800200 */
[----:B0-----:R-:W0:Y:S01]  /*0070*/  I2F.U32.RP R7, R10 ;  /* 0x0000000a00077306 */ /* 0x001e220000209000 */
[----:B------:R-:W-:Y:S01]  /*0080*/  IMAD.IADD R4, R0, 0x1, R10 ;  /* 0x0000000100047824 */ /* 0x000fe200078e020a */
[----:B------:R-:W-:-:S04]  /*0090*/  ISETP.NE.U32.AND P2, PT, R10, RZ, PT ;  /* 0x000000ff0a00720c */ /* 0x000fc80003f45070 */
[C---:B------:R-:W-:Y:S02]  /*00a0*/  ISETP.GE.U32.AND P0, PT, R4.reuse, 0x1a, PT ;  /* 0x0000001a0400780c */ /* 0x040fe40003f06070 */
[----:B------:R-:W-:Y:S02]  /*00b0*/  VIMNMX.U32 R5, PT, PT, R4, 0x1a, !PT ;  /* 0x0000001a04057848 */ /* 0x000fe40007fe0000 */
[----:B------:R-:W-:-:S04]  /*00c0*/  SEL R6, RZ, 0x1, P0 ;  /* 0x00000001ff067807 */ /* 0x000fc80000000000 */
[----:B------:R-:W-:Y:S01]  /*00d0*/  IADD3 R5, PT, PT, R5, -R4, -R6 ;  /* 0x8000000405057210 */ /* 0x000fe20007ffe806 */
[----:B0-----:R-:W0:Y:S02]  /*00e0*/  MUFU.RCP R7, R7 ;  /* 0x0000000700077308 */ /* 0x001e240000001000 */
[----:B0-----:R-:W-:-:S06]  /*00f0*/  VIADD R2, R7, 0xffffffe ;  /* 0x0ffffffe07027836 */ /* 0x001fcc0000000000 */
[----:B------:R0:W1:Y:S02]  /*0100*/  F2I.FTZ.U32.TRUNC.NTZ R3, R2 ;  /* 0x0000000200037305 */ /* 0x000064000021f000 */
[----:B0-----:R-:W-:Y:S02]  /*0110*/  HFMA2 R2, -RZ, RZ, 0, 0 ;  /* 0x00000000ff027431 */ /* 0x001fe400000001ff */
[----:B-1----:R-:W-:-:S04]  /*0120*/  IMAD.MOV R9, RZ, RZ, -R3 ;  /* 0x000000ffff097224 */ /* 0x002fc800078e0a03 */
[----:B------:R-:W-:-:S04]  /*0130*/  IMAD R9, R9, R10, RZ ;  /* 0x0000000a09097224 */ /* 0x000fc800078e02ff */
[----:B------:R-:W-:-:S06]  /*0140*/  IMAD.HI.U32 R8, R3, R9, R2 ;  /* 0x0000000903087227 */ /* 0x000fcc00078e0002 */
[----:B------:R-:W-:-:S04]  /*0150*/  IMAD.HI.U32 R3, R8, R5, RZ ;  /* 0x0000000508037227 */ /* 0x000fc800078e00ff */
[----:B------:R-:W-:-:S04]  /*0160*/  IMAD.MOV R2, RZ, RZ, -R3 ;  /* 0x000000ffff027224 */ /* 0x000fc800078e0a03 */
[----:B------:R-:W-:-:S05]  /*0170*/  IMAD R5, R10, R2, R5 ;  /* 0x000000020a057224 */ /* 0x000fca00078e0205 */
[----:B------:R-:W-:-:S13]  /*0180*/  ISETP.GE.U32.AND P0, PT, R5, R10, PT ;  /* 0x0000000a0500720c */ /* 0x000fda0003f06070 */
[----:B------:R-:W-:Y:S02]  /*0190*/  @P0 IMAD.IADD R5, R5, 0x1, -R10 ;  /* 0x0000000105050824 */ /* 0x000fe400078e0a0a */
[----:B------:R-:W-:-:S03]  /*01a0*/  @P0 VIADD R3, R3, 0x1 ;  /* 0x0000000103030836 */ /* 0x000fc60000000000 */
[----:B------:R-:W-:-:S13]  /*01b0*/  ISETP.GE.U32.AND P1, PT, R5, R10, PT ;  /* 0x0000000a0500720c */ /* 0x000fda0003f26070 */
[----:B------:R-:W-:Y:S02]  /*01c0*/  @P1 IADD3 R3, PT, PT, R3, 0x1, RZ ;  /* 0x0000000103031810 */ /* 0x000fe40007ffe0ff */
[----:B------:R-:W-:-:S05]  /*01d0*/  @!P2 LOP3.LUT R3, RZ, R10, RZ, 0x33, !PT ;  /* 0x0000000aff03a212 */ /* 0x000fca00078e33ff */
[----:B------:R-:W-:-:S05]  /*01e0*/  IMAD.IADD R3, R6, 0x1, R3 ;  /* 0x0000000106037824 */ /* 0x000fca00078e0203 */
[C---:B------:R-:W-:Y:S02]  /*01f0*/  LOP3.LUT R2, R3.reuse, 0x3, RZ, 0xc0, !PT ;  /* 0x0000000303027812 */ /* 0x040fe400078ec0ff */
[----:B------:R-:W-:Y:S02]  /*0200*/  ISETP.GE.U32.AND P1, PT, R3, 0x3, PT ;  /* 0x000000030300780c */ /* 0x000fe40003f26070 */
[----:B------:R-:W-:Y:S01]  /*0210*/  ISETP.NE.AND P0, PT, R2, 0x3, PT ;  /* 0x000000030200780c */ /* 0x000fe20003f05270 */
[----:B------:R-:W-:-:S12]  /*0220*/  IMAD.MOV.U32 R2, RZ, RZ, R0 ;  /* 0x000000ffff027224 */ /* 0x000fd800078e0000 */
[----:B------:R-:W-:Y:S05]  /*0230*/  @!P0 BRA `(.L_x_3) ;  /* 0x0000000000348947 */ /* 0x000fea0003800000 */
[----:B------:R-:W0:Y:S01]  /*0240*/  S2UR UR5, SR_CgaCtaId ;  /* 0x00000000000579c3 */ /* 0x000e220000008800 */
[----:B------:R-:W-:Y:S01]  /*0250*/  VIADD R2, R3, 0x1 ;  /* 0x0000000103027836 */ /* 0x000fe20000000000 */
[----:B------:R-:W-:-:S04]  /*0260*/  UMOV UR4, 0x400 ;  /* 0x0000040000047882 */ /* 0x000fc80000000000 */
[----:B------:R-:W-:-:S04]  /*0270*/  LOP3.LUT R3, R2, 0x3, RZ, 0xc0, !PT ;  /* 0x0000000302037812 */ /* 0x000fc800078ec0ff */
[C---:B------:R-:W-:Y:S01]  /*0280*/  IADD3 R4, PT, PT, -R3.reuse, RZ, RZ ;  /* 0x000000ff03047210 */ /* 0x040fe20007ffe1ff */
[----:B------:R-:W-:Y:S01]  /*0290*/  IMAD R2, R3, R10, R0 ;  /* 0x0000000a03027224 */ /* 0x000fe200078e0200 */
[----:B0-----:R-:W-:-:S06]  /*02a0*/  ULEA UR4, UR5, UR4, 0x18 ;  /* 0x0000000405047291 */ /* 0x001fcc000f8ec0ff */
[----:B------:R-:W-:-:S07]  /*02b0*/  LEA R3, R0, UR4, 0x2 ;  /* 0x0000000400037c11 */ /* 0x000fce000f8e10ff */
.L_x_4:
[----:B------:R-:W-:Y:S01]  /*02c0*/  VIADD R4, R4, 0x1 ;  /* 0x0000000104047836 */ /* 0x000fe20000000000 */
[----:B------:R0:W-:Y:S04]  /*02d0*/  STS [R3], RZ ;  /* 0x000000ff03007388 */ /* 0x0001e80000000800 */
[----:B------:R-:W-:Y:S01]  /*02e0*/  ISETP.NE.AND P0, PT, R4, RZ, PT ;  /* 0x000000ff0400720c */ /* 0x000fe20003f05270 */
[----:B0-----:R-:W-:-:S12]  /*02f0*/  IMAD R3, R10, 0x4, R3 ;  /* 0x000000040a037824 */ /* 0x001fd800078e0203 */
[----:B------:R-:W-:Y:S05]  /*0300*/  @P0 BRA `(.L_x_4) ;  /* 0xfffffffc00ec0947 */ /* 0x000fea000383ffff */
.L_x_3:
[----:B------:R-:W-:Y:S05]  /*0310*/  BSYNC.RECONVERGENT B1 ;  /* 0x0000000000017941 */ /* 0x000fea0003800200 */
.L_x_2:
[----:B------:R-:W-:Y:S05]  /*0320*/  @!P1 BRA `(.L_x_1) ;  /* 0x00000000003c9947 */ /* 0x000fea0003800000 */
[----:B------:R-:W0:Y:S01]  /*0330*/  S2UR UR5, SR_CgaCtaId ;  /* 0x00000000000579c3 */ /* 0x000e220000008800 */
[----:B------:R-:W-:Y:S02]  /*0340*/  UMOV UR4, 0x400 ;  /* 0x0000040000047882 */ /* 0x000fe40000000000 */
[----:B0-----:R-:W-:-:S06]  /*0350*/  ULEA UR4, UR5, UR4, 0x18 ;  /* 0x0000000405047291 */ /* 0x001fcc000f8ec0ff */
[----:B------:R-:W-:-:S07]  /*0360*/  LEA R3, R2, UR4, 0x2 ;  /* 0x0000000402037c11 */ /* 0x000fce000f8e10ff */
.L_x_5:
[C-C-:B-1----:R-:W-:Y:S01]  /*0370*/  IMAD R4, R10.reuse, 0x4, R3.reuse ;  /* 0x000000040a047824 */ /* 0x142fe200078e0203 */
[C---:B------:R-:W-:Y:S01]  /*0380*/  LEA R5, R10.reuse, R3, 0x3 ;  /* 0x000000030a057211 */ /* 0x040fe200078e18ff */
[C---:B------:R-:W-:Y:S01]  /*0390*/  IMAD R6, R10.reuse, 0xc, R3 ;  /* 0x0000000c0a067824 */ /* 0x040fe200078e0203 */
[----:B------:R0:W-:Y:S01]  /*03a0*/  STS [R3], RZ ;  /* 0x000000ff03007388 */ /* 0x0001e20000000800 */
[----:B------:R-:W-:-:S03]  /*03b0*/  IMAD R2, R10, 0x4, R2 ;  /* 0x000000040a027824 */ /* 0x000fc600078e0202 */
[----:B------:R1:W-:Y:S02]  /*03c0*/  STS [R4], RZ ;  /* 0x000000ff04007388 */ /* 0x0003e40000000800 */
[----:B------:R-:W-:Y:S02]  /*03d0*/  ISETP.GE.U32.AND P0, PT, R2, 0x1a, PT ;  /* 0x0000001a0200780c */ /* 0x000fe40003f06070 */
[----:B------:R1:W-:Y:S01]  /*03e0*/  STS [R5], RZ ;  /* 0x000000ff05007388 */ /* 0x0003e20000000800 */
[----:B0-----:R-:W-:-:S03]  /*03f0*/  IMAD R3, R10, 0x10, R3 ;  /* 0x000000100a037824 */ /* 0x001fc600078e0203 */
[----:B------:R1:W-:Y:S07]  /*0400*/  STS [R6], RZ ;  /* 0x000000ff06007388 */ /* 0x0003ee0000000800 */
[----:B------:R-:W-:Y:S05]  /*0410*/  @!P0 BRA `(.L_x_5) ;  /* 0xfffffffc00d48947 */ /* 0x000fea000383ffff */
.L_x_1:
[----:B------:R-:W-:Y:S05]  /*0420*/  BSYNC.RECONVERGENT B0 ;  /* 0x0000000000007941 */ /* 0x000fea0003800200 */
.L_x_0:
[----:B------:R-:W0:Y:S01]  /*0430*/  S2UR UR4, SR_CTAID.X ;  /* 0x00000000000479c3 */ /* 0x000e220000002500 */
[----:B------:R-:W2:Y:S01]  /*0440*/  LDCU UR5, c[0x0][0x388] ;  /* 0x00007100ff0577ac */ /* 0x000ea20008000800 */
[----:B------:R-:W-:Y:S01]  /*0450*/  BSSY.RECONVERGENT B0, `(.L_x_6) ;  /* 0x000001c000007945 */ /* 0x000fe20003800200 */
[----:B------:R-:W3:Y:S05]  /*0460*/  LDCU.64 UR6, c[0x0][0x358] ;  /* 0x00006b00ff0677ac */ /* 0x000eea0008000a00 */
[----:B------:R-:W0:Y:S01]  /*0470*/  LDC R3, c[0x0][0x360] ;  /* 0x0000d800ff037b82 */ /* 0x000e220000000800 */
[----:B------:R-:W4:Y:S01]  /*0480*/  LDCU UR10, c[0x0][0x388] ;  /* 0x00007100ff0a77ac */ /* 0x000f220008000800 */
[----:B------:R-:W0:Y:S02]  /*0490*/  LDCU.64 UR8, c[0x0][0x380] ;  /* 0x00007000ff0877ac */ /* 0x000e240008000a00 */
[----:B0-----:R-:W-:-:S04]  /*04a0*/  IMAD R2, R3, UR4, R0 ;  /* 0x0000000403027c24 */ /* 0x001fc8000f8e0200 */
[----:B------:R-:W-:Y:S01]  /*04b0*/  BAR.SYNC.DEFER_BLOCKING 0x0 ;  /* 0x0000000000007b1d */ /* 0x000fe20000010000 */
[----:B--2---:R-:W-:-:S13]  /*04c0*/  ISETP.GE.U32.AND P0, PT, R2, UR5, PT ;  /* 0x0000000502007c0c */ /* 0x004fda000bf06070 */
[----:B---34-:R-:W-:Y:S05]  /*04d0*/  @P0 BRA `(.L_x_7) ;  /* 0x00000000004c0947 */ /* 0x018fea0003800000 */
[----:B------:R-:W0:Y:S02]  /*04e0*/  LDCU UR4, c[0x0][0x370] ;  /* 0x00006e00ff0477ac */ /* 0x000e240008000800 */
[----:B0-----:R-:W-:-:S07]  /*04f0*/  IMAD R7, R3, UR4, RZ ;  /* 0x0000000403077c24 */ /* 0x001fce000f8e02ff */
.L_x_10:
[----:B01----:R-:W-:-:S05]  /*0500*/  IADD3 R4, P0, PT, R2, UR8, RZ ;  /* 0x0000000802047c10 */ /* 0x003fca000ff1e0ff */
[----:B------:R-:W-:-:S05]  /*0510*/  IMAD.X R5, RZ, RZ, UR9, P0 ;  /* 0x00000009ff057e24 */ /* 0x000fca00080e06ff */
[----:B------:R-:W2:Y:S01]  /*0520*/  LDG.E.U8 R4, desc[UR6][R4.64] ;  /* 0x0000000604047981 */ /* 0x000ea2000c1e1100 */
[----:B------:R-:W-:Y:S01]  /*0530*/  IMAD.IADD R2, R7, 0x1, R2 ;  /* 0x0000000107027824 */ /* 0x000fe200078e0202 */
[----:B------:R-:W-:Y:S04]  /*0540*/  BSSY.RECONVERGENT B1, `(.L_x_8) ;  /* 0x000000b000017945 */ /* 0x000fe80003800200 */
[----:B------:R-:W-:Y:S02]  /*0550*/  ISETP.GE.U32.AND P1, PT, R2, UR10, PT ;  /* 0x0000000a02007c0c */ /* 0x000fe4000bf26070 */
[----:B--2---:R-:W-:-:S04]  /*0560*/  IADD3 R6, PT, PT, R4, -0x61, RZ ;  /* 0xffffff9f04067810 */ /* 0x004fc80007ffe0ff */
[----:B------:R-:W-:-:S04]  /*0570*/  LOP3.LUT R6, R6, 0xff, RZ, 0xc0, !PT ;  /* 0x000000ff06067812 */ /* 0x000fc800078ec0ff */
[----:B------:R-:W-:-:S13]  /*0580*/  ISETP.GT.U32.AND P0, PT, R6, 0x19, PT ;  /* 0x000000190600780c */ /* 0x000fda0003f04070 */
[----:B------:R-:W-:Y:S05]  /*0590*/  @P0 BRA `(.L_x_9) ;  /* 0x0000000000140947 */ /* 0x000fea0003800000 */
[----:B------:R-:W0:Y:S01]  /*05a0*/  S2UR UR5, SR_CgaCtaId ;  /* 0x00000000000579c3 */ /* 0x000e220000008800 */
[----:B------:R-:W-:Y:S02]  /*05b0*/  UMOV UR4, 0x400 ;  /* 0x0000040000047882 */ /* 0x000fe40000000000 */
[----:B0-----:R-:W-:-:S06]  /*05c0*/  ULEA UR4, UR5, UR4, 0x18 ;  /* 0x0000000405047291 */ /* 0x001fcc000f8ec0ff */
[----:B------:R-:W-:-:S05]  /*05d0*/  LEA R4, R4, UR4, 0x2 ;  /* 0x0000000404047c11 */ /* 0x000fca000f8e10ff */
[----:B------:R0:W-:Y:S02]  /*05e0*/  ATOMS.POPC.INC.32 RZ, [R4+URZ+-0x184] ;  /* 0xfffe7c0004ff7f8c */ /* 0x0001e4000d8000ff */
.L_x_9:
[----:B------:R-:W-:Y:S05]  /*05f0*/  BSYNC.RECONVERGENT B1 ;  /* 0x0000000000017941 */ /* 0x000fea0003800200 */
.L_x_8:
[----:B------:R-:W-:Y:S05]  /*0600*/  @!P1 BRA `(.L_x_10) ;  /* 0xfffffffc00bc9947 */ /* 0x000fea000383ffff */
.L_x_7:
[----:B------:R-:W-:Y:S05]  /*0610*/  BSYNC.RECONVERGENT B0 ;  /* 0x0000000000007941 */ /* 0x000fea0003800200 */
.L_x_6:
[----:B------:R-:W-:Y:S01]  /*0620*/  BAR.SYNC.DEFER_BLOCKING 0x0 ;  /* 0x0000000000007b1d */ /* 0x000fe20000010000 */
[----:B------:R-:W-:-:S13]  /*0630*/  ISETP.GT.U32.AND P0, PT, R0, 0x19, PT ;  /* 0x000000190000780c */ /* 0x000fda0003f04070 */
[----:B------:R-:W-:Y:S05]  /*0640*/  @P0 EXIT ;  /* 0x000000000000094d */ /* 0x000fea0003800000 */
[----:B------:R-:W2:Y:S01]  /*0650*/  I2F.U32.RP R8, R3 ;  /* 0x0000000300087306 */ /* 0x000ea20000209000 */
[----:B------:R-:W-:Y:S01]  /*0660*/  IMAD.IADD R2, R0, 0x1, R3 ;  /* 0x0000000100027824 */ /* 0x000fe200078e0203 */
[----:B------:R-:W-:Y:S01]  /*0670*/  ISETP.NE.U32.AND P2, PT, R3, RZ, PT ;  /* 0x000000ff0300720c */ /* 0x000fe20003f45070 */
[----:B------:R-:W-:Y:S03]  /*0680*/  BSSY.RECONVERGENT B0, `(.L_x_11) ;  /* 0x000002b000007945 */ /* 0x000fe60003800200 */
[C---:B------:R-:W-:Y:S02]  /*0690*/  ISETP.GE.U32.AND P0, PT, R2.reuse, 0x1a, PT ;  /* 0x0000001a0200780c */ /* 0x040fe40003f06070 */
[----:B------:R-:W-:Y:S01]  /*06a0*/  VIMNMX.U32 R7, PT, PT, R2, 0x1a, !PT ;  /* 0x0000001a02077848 */ /* 0x000fe20007fe0000 */
[----:B--2---:R-:W0:Y:S02]  /*06b0*/  MUFU.RCP R8, R8 ;  /* 0x0000000800087308 */ /* 0x004e240000001000 */
[----:B01----:R-:W-:-:S06]  /*06c0*/  VIADD R4, R8, 0xffffffe ;  /* 0x0ffffffe08047836 */ /* 0x003fcc0000000000 */
[----:B------:R0:W1:Y:S02]  /*06d0*/  F2I.FTZ.U32.TRUNC.NTZ R5, R4 ;  /* 0x0000000400057305 */ /* 0x000064000021f000 */
[----:B0-----:R-:W-:Y:S01]  /*06e0*/  IMAD.MOV.U32 R4, RZ, RZ, RZ ;  /* 0x000000ffff047224 */ /* 0x001fe200078e00ff */
[----:B-1----:R-:W-:-:S05]  /*06f0*/  IADD3 R6, PT, PT, RZ, -R5, RZ ;  /* 0x80000005ff067210 */ /* 0x002fca0007ffe0ff */
[----:B------:R-:W-:Y:S01]  /*0700*/  IMAD R9, R6, R3, RZ ;  /* 0x0000000306097224 */ /* 0x000fe200078e02ff */
[----:B------:R-:W-:-:S03]  /*0710*/  SEL R6, RZ, 0x1, P0 ;  /* 0x00000001ff067807 */ /* 0x000fc60000000000 */
[----:B------:R-:W-:Y:S01]  /*0720*/  IMAD.HI.U32 R5, R5, R9, R4 ;  /* 0x0000000905057227 */ /* 0x000fe200078e0004 */
[----:B------:R-:W-:-:S05]  /*0730*/  IADD3 R2, PT, PT, R7, -R2, -R6 ;  /* 0x8000000207027210 */ /* 0x000fca0007ffe806 */
[----:B------:R-:W-:-:S05]  /*0740*/  IMAD.HI.U32 R5, R5, R2, RZ ;  /* 0x0000000205057227 */ /* 0x000fca00078e00ff */
[----:B------:R-:W-:-:S05]  /*0750*/  IADD3 R4, PT, PT, -R5, RZ, RZ ;  /* 0x000000ff05047210 */ /* 0x000fca0007ffe1ff */
        /* <DEDUP_REMOVED lines=10> */
[----:B------:R-:W-:-:S13]  /*0800*/  ISETP.NE.AND P0, PT, R4, 0x3, PT ;  /* 0x000000030400780c */ /* 0x000fda0003f05270 */
[----:B------:R-:W-:Y:S05]  /*0810*/  @!P0 BRA `(.L_x_12) ;  /* 0x0000000000448947 */ /* 0x000fea0003800000 */
[----:B------:R-:W0:Y:S01]  /*0820*/  S2UR UR5, SR_CgaCtaId ;  /* 0x00000000000579c3 */ /* 0x000e220000008800 */
[----:B------:R-:W-:Y:S01]  /*0830*/  VIADD R2, R2, 0x1 ;  /* 0x0000000102027836 */ /* 0x000fe20000000000 */
[----:B------:R-:W-:-:S04]  /*0840*/  UMOV UR4, 0x400 ;  /* 0x0000040000047882 */ /* 0x000fc80000000000 */
[----:B------:R-:W-:Y:S02]  /*0850*/  LOP3.LUT R2, R2, 0x3, RZ, 0xc0, !PT ;  /* 0x0000000302027812 */ /* 0x000fe400078ec0ff */
[----:B------:R-:W1:Y:S02]  /*0860*/  LDC.64 R4, c[0x0][0x390] ;  /* 0x0000e400ff047b82 */ /* 0x000e640000000a00 */
[----:B------:R-:W-:Y:S01]  /*0870*/  IADD3 R7, PT, PT, -R2, RZ, RZ ;  /* 0x000000ff02077210 */ /* 0x000fe20007ffe1ff */
[----:B0-----:R-:W-:-:S06]  /*0880*/  ULEA UR4, UR5, UR4, 0x18 ;  /* 0x0000000405047291 */ /* 0x001fcc000f8ec0ff */
[C---:B------:R-:W-:Y:S01]  /*0890*/  LEA R6, R0.reuse, UR4, 0x2 ;  /* 0x0000000400067c11 */ /* 0x040fe2000f8e10ff */
[----:B-1----:R-:W-:-:S04]  /*08a0*/  IMAD.WIDE.U32 R4, R0, 0x4, R4 ;  /* 0x0000000400047825 */ /* 0x002fc800078e0004 */
[----:B------:R-:W-:-:S07]  /*08b0*/  IMAD R0, R2, R3, R0 ;  /* 0x0000000302007224 */ /* 0x000fce00078e0200 */
.L_x_13:
[----:B------:R0:W1:Y:S01]  /*08c0*/  LDS R9, [R6] ;  /* 0x0000000006097984 */ /* 0x0000620000000800 */
[----:B------:R-:W-:-:S05]  /*08d0*/  VIADD R7, R7, 0x1 ;  /* 0x0000000107077836 */ /* 0x000fca0000000000 */
[----:B------:R-:W-:Y:S01]  /*08e0*/  ISETP.NE.AND P0, PT, R7, RZ, PT ;  /* 0x000000ff0700720c */ /* 0x000fe20003f05270 */
[C---:B0-----:R-:W-:Y:S01]  /*08f0*/  IMAD R6, R3.reuse, 0x4, R6 ;  /* 0x0000000403067824 */ /* 0x041fe200078e0206 */
[----:B-1----:R0:W-:Y:S02]  /*0900*/  REDG.E.ADD.STRONG.GPU desc[UR6][R4.64], R9 ;  /* 0x000000090400798e */ /* 0x0021e4000c12e106 */
[----:B0-----:R-:W-:-:S09]  /*0910*/  IMAD.WIDE.U32 R4, R3, 0x4, R4 ;  /* 0x0000000403047825 */ /* 0x001fd200078e0004 */
[----:B------:R-:W-:Y:S05]  /*0920*/  @P0 BRA `(.L_x_13) ;  /* 0xfffffffc00e40947 */ /* 0x000fea000383ffff */
.L_x_12:
[----:B------:R-:W-:Y:S05]  /*0930*/  BSYNC.RECONVERGENT B0 ;  /* 0x0000000000007941 */ /* 0x000fea0003800200 */
.L_x_11:
[----:B------:R-:W-:Y:S05]  /*0940*/  @!P1 EXIT ;  /* 0x000000000000994d */ /* 0x000fea0003800000 */
[----:B------:R-:W0:Y:S01]  /*0950*/  S2UR UR5, SR_CgaCtaId ;  /* 0x00000000000579c3 */ /* 0x000e220000008800 */
[----:B------:R-:W-:Y:S01]  /*0960*/  UMOV UR4, 0x400 ;  /* 0x0000040000047882 */ /* 0x000fe20000000000 */
[C---:B------:R-:W-:Y:S01]  /*0970*/  LEA R2, R3.reuse, R0, 0x1 ;  /* 0x0000000003027211 */ /* 0x040fe200078e08ff */
[----:B------:R-:W-:Y:S02]  /*0980*/  IMAD R14, R3, 0x3, R0 ;  /* 0x00000003030e7824 */ /* 0x000fe400078e0200 */
[----:B------:R-:W-:-:S03]  /*0990*/  IMAD.IADD R15, R0, 0x1, R3 ;  /* 0x00000001000f7824 */ /* 0x000fc600078e0203 */
[----:B------:R-:W1:Y:S01]  /*09a0*/  LDC.64 R4, c[0x0][0x390] ;  /* 0x0000e400ff047b82 */ /* 0x000e620000000a00 */
[----:B0-----:R-:W-:-:S06]  /*09b0*/  ULEA UR4, UR5, UR4, 0x18 ;  /* 0x0000000405047291 */ /* 0x001fcc000f8ec0ff */
[----:B------:R-:W-:-:S07]  /*09c0*/  LEA R16, R0, UR4, 0x2 ;  /* 0x0000000400107c11 */ /* 0x000fce000f8e10ff */
.L_x_14:
[C-C-:B------:R-:W-:Y:S01]  /*09d0*/  IMAD R18, R3.reuse, 0x4, R16.reuse ;  /* 0x0000000403127824 */ /* 0x140fe200078e0210 */
[C---:B------:R-:W-:Y:S01]  /*09e0*/  LEA R20, R3.reuse, R16, 0x3 ;  /* 0x0000001003147211 */ /* 0x040fe200078e18ff */
[----:B------:R-:W-:Y:S01]  /*09f0*/  IMAD R22, R3, 0xc, R16 ;  /* 0x0000000c03167824 */ /* 0x000fe200078e0210 */
[----:B0-----:R0:W2:Y:S01]  /*0a00*/  LDS R17, [R16] ;  /* 0x0000000010117984 */ /* 0x0010a20000000800 */
[----:B-1----:R-:W-:-:S03]  /*0a10*/  IMAD.WIDE.U32 R6, R0, 0x4, R4 ;  /* 0x0000000400067825 */ /* 0x002fc600078e0004 */
[----:B------:R-:W1:Y:S01]  /*0a20*/  LDS R19, [R18] ;  /* 0x0000000012137984 */ /* 0x000e620000000800 */
[----:B------:R-:W-:-:S03]  /*0a30*/  IMAD.WIDE.U32 R8, R15, 0x4, R4 ;  /* 0x000000040f087825 */ /* 0x000fc600078e0004 */
[----:B------:R-:W3:Y:S01]  /*0a40*/  LDS R21, [R20] ;  /* 0x0000000014157984 */ /* 0x000ee20000000800 */
[----:B------:R-:W-:-:S03]  /*0a50*/  IMAD.WIDE.U32 R10, R2, 0x4, R4 ;  /* 0x00000004020a7825 */ /* 0x000fc600078e0004 */
[----:B------:R-:W4:Y:S01]  /*0a60*/  LDS R23, [R22] ;  /* 0x0000000016177984 */ /* 0x000f220000000800 */
[----:B------:R-:W-:Y:S01]  /*0a70*/  IADD3 R0, PT, PT, R3, R0, R3 ;  /* 0x0000000003007210 */ /* 0x000fe20007ffe003 */
[----:B------:R-:W-:-:S03]  /*0a80*/  IMAD.WIDE.U32 R12, R14, 0x4, R4 ;  /* 0x000000040e0c7825 */ /* 0x000fc600078e0004 */
[----:B------:R-:W-:-:S04]  /*0a90*/  IADD3 R0, PT, PT, R3, R0, R3 ;  /* 0x0000000003007210 */ /* 0x000fc80007ffe003 */
[----:B------:R-:W-:Y:S01]  /*0aa0*/  ISETP.GE.U32.AND P0, PT, R0, 0x1a, PT ;  /* 0x0000001a0000780c */ /* 0x000fe20003f06070 */
[C---:B------:R-:W-:Y:S01]  /*0ab0*/  IMAD R2, R3.reuse, 0x4, R2 ;  /* 0x0000000403027824 */ /* 0x040fe200078e0202 */
[C---:B------:R-:W-:Y:S01]  /*0ac0*/  LEA R15, R3.reuse, R15, 0x2 ;  /* 0x0000000f030f7211 */ /* 0x040fe200078e10ff */
[C---:B------:R-:W-:Y:S02]  /*0ad0*/  IMAD R14, R3.reuse, 0x4, R14 ;  /* 0x00000004030e7824 */ /* 0x040fe400078e020e */
[----:B0-----:R-:W-:Y:S01]  /*0ae0*/  IMAD R16, R3, 0x10, R16 ;  /* 0x0000001003107824 */ /* 0x001fe200078e0210 */
[----:B--2---:R0:W-:Y:S04]  /*0af0*/  REDG.E.ADD.STRONG.GPU desc[UR6][R6.64], R17 ;  /* 0x000000110600798e */ /* 0x0041e8000c12e106 */
[----:B-1----:R0:W-:Y:S04]  /*0b00*/  REDG.E.ADD.STRONG.GPU desc[UR6][R8.64], R19 ;  /* 0x000000130800798e */ /* 0x0021e8000c12e106 */
[----:B---3--:R0:W-:Y:S04]  /*0b10*/  REDG.E.ADD.STRONG.GPU desc[UR6][R10.64], R21 ;  /* 0x000000150a00798e */ /* 0x0081e8000c12e106 */
[----:B----4-:R0:W-:Y:S01]  /*0b20*/  REDG.E.ADD.STRONG.GPU desc[UR6][R12.64], R23 ;  /* 0x000000170c00798e */ /* 0x0101e2000c12e106 */
[----:B------:R-:W-:Y:S05]  /*0b30*/  @!P0 BRA `(.L_x_14) ;  /* 0xfffffffc00a48947 */ /* 0x000fea000383ffff */
[----:B------:R-:W-:Y:S05]  /*0b40*/  EXIT ;  /* 0x000000000000794d */ /* 0x000fea0003800000 */
.L_x_15:
[----:B------:R-:W-:-:S00]  /*0b50*/  BRA `(.L_x_15) ;  /* 0xfffffffc00fc7947 */ /* 0x000fc0000383ffff */
[----:B------:R-:W-:-:S00]  /*0b60*/  NOP ;  /* 0x0000000000007918 */ /* 0x000fc00000000000 */
        /* <DEDUP_REMOVED lines=9> */
.L_x_16:


//--------------------- .nv.shared._Z20histo_private_kernelPcjPj --------------------------
	.section	.nv.shared._Z20histo_private_kernelPcjPj,"aw",@nobits
	.sectionflags	@""
	.align	4
.nv.shared._Z20histo_private_kernelPcjPj:
	.zero		1128


//--------------------- .nv.shared.reserved.0     --------------------------
	.section	.nv.shared.reserved.0,"aw",@nobits
	.weak		__nv_reservedSMEM_offset_0_alias
	.size		__nv_reservedSMEM_offset_0_alias, 0, 64
	.other		__nv_reservedSMEM_offset_0_alias,@"STO_CUDA_RESERVED_SHARED STV_DEFAULT"
__nv_reservedSMEM_offset_0_alias:
	.zero		0
	.zero		64


//--------------------- .nv.constant0._Z20histo_private_kernelPcjPj --------------------------
	.section	.nv.constant0._Z20histo_private_kernelPcjPj,"a",@progbits
	.sectionflags	@""
	.align	4
.nv.constant0._Z20histo_private_kernelPcjPj:
	.zero		920


//--------------------- SYMBOLS --------------------------

	.type		.nv.reservedSmem.offset0,@object
	.size		.nv.reservedSmem.offset0,0x4
	.type		.nv.reservedSmem.cap,@object
	.size		.nv.reservedSmem.cap,0x4
